//
// Generated by NVIDIA NVVM Compiler
//
// Compiler Build ID: CL-36424714
// Cuda compilation tools, release 13.0, V13.0.88
// Based on NVVM 20.0.0
//

.version 9.0
.target sm_100
.address_size 64

	// .globl	_Z10add_kernelPKfS0_Pfi

.visible .entry _Z10add_kernelPKfS0_Pfi(
	.param .u64 .ptr .align 1 _Z10add_kernelPKfS0_Pfi_param_0,
	.param .u64 .ptr .align 1 _Z10add_kernelPKfS0_Pfi_param_1,
	.param .u64 .ptr .align 1 _Z10add_kernelPKfS0_Pfi_param_2,
	.param .u32 _Z10add_kernelPKfS0_Pfi_param_3
)
{
	.reg .pred 	%p<2>;
	.reg .b32 	%r<6>;
	.reg .b32 	%f<4>;
	.reg .b64 	%rd<11>;

	ld.param.u64 	%rd1, [_Z10add_kernelPKfS0_Pfi_param_0];
	ld.param.u64 	%rd2, [_Z10add_kernelPKfS0_Pfi_param_1];
	ld.param.u64 	%rd3, [_Z10add_kernelPKfS0_Pfi_param_2];
	ld.param.u32 	%r2, [_Z10add_kernelPKfS0_Pfi_param_3];
	mov.u32 	%r3, %ctaid.x;
	mov.u32 	%r4, %ntid.x;
	mov.u32 	%r5, %tid.x;
	mad.lo.s32 	%r1, %r3, %r4, %r5;
	setp.ge.s32 	%p1, %r1, %r2;
	@%p1 bra 	$L__BB0_2;
	cvta.to.global.u64 	%rd4, %rd1;
	cvta.to.global.u64 	%rd5, %rd2;
	cvta.to.global.u64 	%rd6, %rd3;
	mul.wide.s32 	%rd7, %r1, 4;
	add.s64 	%rd8, %rd4, %rd7;
	ld.global.f32 	%f1, [%rd8];
	add.s64 	%rd9, %rd5, %rd7;
	ld.global.f32 	%f2, [%rd9];
	add.f32 	%f3, %f1, %f2;
	add.s64 	%rd10, %rd6, %rd7;
	st.global.f32 	[%rd10], %f3;
$L__BB0_2:
	ret;

}
	// .globl	_Z20add_fp16_pack_kernelP6__halfS0_Pfi
.visible .entry _Z20add_fp16_pack_kernelP6__halfS0_Pfi(
	.param .u64 .ptr .align 1 _Z20add_fp16_pack_kernelP6__halfS0_Pfi_param_0,
	.param .u64 .ptr .align 1 _Z20add_fp16_pack_kernelP6__halfS0_Pfi_param_1,
	.param .u64 .ptr .align 1 _Z20add_fp16_pack_kernelP6__halfS0_Pfi_param_2,
	.param .u32 _Z20add_fp16_pack_kernelP6__halfS0_Pfi_param_3
)
{
	.reg .pred 	%p<9>;
	.reg .b16 	%rs<35>;
	.reg .b32 	%r<28>;
	.reg .b32 	%f<17>;
	.reg .b64 	%rd<12>;

	ld.param.u64 	%rd2, [_Z20add_fp16_pack_kernelP6__halfS0_Pfi_param_0];
	ld.param.u64 	%rd3, [_Z20add_fp16_pack_kernelP6__halfS0_Pfi_param_1];
	ld.param.u64 	%rd4, [_Z20add_fp16_pack_kernelP6__halfS0_Pfi_param_2];
	ld.param.u32 	%r2, [_Z20add_fp16_pack_kernelP6__halfS0_Pfi_param_3];
	mov.u32 	%r3, %ctaid.x;
	mov.u32 	%r4, %ntid.x;
	mov.u32 	%r5, %tid.x;
	mad.lo.s32 	%r6, %r3, %r4, %r5;
	shl.b32 	%r1, %r6, 3;
	setp.ge.s32 	%p1, %r1, %r2;
	@%p1 bra 	$L__BB1_15;
	cvta.to.global.u64 	%rd5, %rd4;
	cvta.to.global.u64 	%rd6, %rd2;
	cvta.to.global.u64 	%rd7, %rd3;
	mul.wide.s32 	%rd8, %r1, 2;
	add.s64 	%rd9, %rd6, %rd8;
	ld.global.v4.f32 	{%f8, %f1, %f2, %f3}, [%rd9];
	add.s64 	%rd10, %rd7, %rd8;
	ld.global.v4.f32 	{%f9, %f4, %f5, %f6}, [%rd10];
	mov.b32 	%r7, %f8;
	mov.b32 	{%rs4, %rs1}, %r7;
	mov.b32 	%r8, %f9;
	mov.b32 	{%rs5, %rs2}, %r8;
	// begin inline asm
	{add.f16 %rs3,%rs4,%rs5;
}
	// end inline asm
	// begin inline asm
	{  cvt.f32.f16 %f7, %rs3;}

	// end inline asm
	mul.wide.s32 	%rd11, %r1, 4;
	add.s64 	%rd1, %rd5, %rd11;
	st.global.f32 	[%rd1], %f7;
	add.s32 	%r9, %r1, 1;
	setp.ge.s32 	%p2, %r9, %r2;
	@%p2 bra 	$L__BB1_3;
	// begin inline asm
	{add.f16 %rs7,%rs1,%rs2;
}
	// end inline asm
	// begin inline asm
	{  cvt.f32.f16 %f10, %rs7;}

	// end inline asm
	st.global.f32 	[%rd1+4], %f10;
$L__BB1_3:
	add.s32 	%r10, %r1, 2;
	setp.ge.s32 	%p3, %r10, %r2;
	@%p3 bra 	$L__BB1_5;
	mov.b32 	%r11, %f1;
	{ .reg .b16 tmp; mov.b32 {%rs12, tmp}, %r11; }
	mov.b32 	%r12, %f4;
	{ .reg .b16 tmp; mov.b32 {%rs13, tmp}, %r12; }
	// begin inline asm
	{add.f16 %rs11,%rs12,%rs13;
}
	// end inline asm
	// begin inline asm
	{  cvt.f32.f16 %f11, %rs11;}

	// end inline asm
	st.global.f32 	[%rd1+8], %f11;
$L__BB1_5:
	add.s32 	%r13, %r1, 3;
	setp.ge.s32 	%p4, %r13, %r2;
	@%p4 bra 	$L__BB1_7;
	mov.b32 	%r14, %f1;
	{ .reg .b16 tmp; mov.b32 {tmp, %rs16}, %r14; }
	mov.b32 	%r15, %f4;
	{ .reg .b16 tmp; mov.b32 {tmp, %rs17}, %r15; }
	// begin inline asm
	{add.f16 %rs15,%rs16,%rs17;
}
	// end inline asm
	// begin inline asm
	{  cvt.f32.f16 %f12, %rs15;}

	// end inline asm
	st.global.f32 	[%rd1+12], %f12;
$L__BB1_7:
	add.s32 	%r16, %r1, 4;
	setp.ge.s32 	%p5, %r16, %r2;
	@%p5 bra 	$L__BB1_9;
	mov.b32 	%r17, %f2;
	{ .reg .b16 tmp; mov.b32 {%rs20, tmp}, %r17; }
	mov.b32 	%r18, %f5;
	{ .reg .b16 tmp; mov.b32 {%rs21, tmp}, %r18; }
	// begin inline asm
	{add.f16 %rs19,%rs20,%rs21;
}
	// end inline asm
	// begin inline asm
	{  cvt.f32.f16 %f13, %rs19;}

	// end inline asm
	st.global.f32 	[%rd1+16], %f13;
$L__BB1_9:
	add.s32 	%r19, %r1, 5;
	setp.ge.s32 	%p6, %r19, %r2;
	@%p6 bra 	$L__BB1_11;
	mov.b32 	%r20, %f2;
	{ .reg .b16 tmp; mov.b32 {tmp, %rs24}, %r20; }
	mov.b32 	%r21, %f5;
	{ .reg .b16 tmp; mov.b32 {tmp, %rs25}, %r21; }
	// begin inline asm
	{add.f16 %rs23,%rs24,%rs25;
}
	// end inline asm
	// begin inline asm
	{  cvt.f32.f16 %f14, %rs23;}

	// end inline asm
	st.global.f32 	[%rd1+20], %f14;
$L__BB1_11:
	add.s32 	%r22, %r1, 6;
	setp.ge.s32 	%p7, %r22, %r2;
	@%p7 bra 	$L__BB1_13;
	mov.b32 	%r23, %f3;
	{ .reg .b16 tmp; mov.b32 {%rs28, tmp}, %r23; }
	mov.b32 	%r24, %f6;
	{ .reg .b16 tmp; mov.b32 {%rs29, tmp}, %r24; }
	// begin inline asm
	{add.f16 %rs27,%rs28,%rs29;
}
	// end inline asm
	// begin inline asm
	{  cvt.f32.f16 %f15, %rs27;}

	// end inline asm
	st.global.f32 	[%rd1+24], %f15;
$L__BB1_13:
	add.s32 	%r25, %r1, 7;
	setp.ge.s32 	%p8, %r25, %r2;
	@%p8 bra 	$L__BB1_15;
	mov.b32 	%r26, %f3;
	{ .reg .b16 tmp; mov.b32 {tmp, %rs32}, %r26; }
	mov.b32 	%r27, %f6;
	{ .reg .b16 tmp; mov.b32 {tmp, %rs33}, %r27; }
	// begin inline asm
	{add.f16 %rs31,%rs32,%rs33;
}
	// end inline asm
	// begin inline asm
	{  cvt.f32.f16 %f16, %rs31;}

	// end inline asm
	st.global.f32 	[%rd1+28], %f16;
$L__BB1_15:
	ret;

}


// ===== COMPILED SASS (sm_100) =====

	.target	sm_100

	.elftype	@"ET_EXEC"


//--------------------- .note.nv.tkinfo           --------------------------
	.section	.note.nv.tkinfo,"",@"SHT_NOTE"
	.sectionflags	@"SHF_NOTE_NV_TKINFO"
	.tkinfo
        /*0018*/ 	.word	0x00000002
        /*0030*/ 	.string	""
        /*0030*/ 	.string	"ptxas"
        /*0030*/ 	.string	"Cuda compilation tools, release 13.0, V13.0.88"
        /*0030*/ 	.string	"Build cuda_13.0.r13.0/compiler.36424714_0"
        /*0030*/ 	.string	"-arch sm_100 -m 64 "



//--------------------- .note.nv.cuinfo           --------------------------
	.section	.note.nv.cuinfo,"",@"SHT_NOTE"
	.sectionflags	@"SHF_NOTE_NV_CUINFO"
        /*0018*/ 	.short	0x0002
        /*001a*/ 	.short	0x0064
        /*001c*/ 	.short	0x0082
	.zero		2


//--------------------- .nv.info                  --------------------------
	.section	.nv.info,"",@"SHT_CUDA_INFO"
	.align	4


	//----- nvinfo : EIATTR_REGCOUNT
	.align		4
        /*0000*/ 	.byte	0x04, 0x2f
        /*0002*/ 	.short	(.L_1 - .L_0)
	.align		4
.L_0:
        /*0004*/ 	.word	index@(_Z10add_kernelPKfS0_Pfi)
        /*0008*/ 	.word	0x0000000c


	//----- nvinfo : EIATTR_FRAME_SIZE
	.align		4
.L_1:
        /*000c*/ 	.byte	0x04, 0x11
        /*000e*/ 	.short	(.L_3 - .L_2)
	.align		4
.L_2:
        /*0010*/ 	.word	index@(_Z10add_kernelPKfS0_Pfi)
        /*0014*/ 	.word	0x00000000


	//----- nvinfo : EIATTR_REGCOUNT
	.align		4
.L_3:
        /*0018*/ 	.byte	0x04, 0x2f
        /*001a*/ 	.short	(.L_5 - .L_4)
	.align		4
.L_4:
        /*001c*/ 	.word	index@(_Z20add_fp16_pack_kernelP6__halfS0_Pfi)
        /*0020*/ 	.word	0x00000016


	//----- nvinfo : EIATTR_FRAME_SIZE
	.align		4
.L_5:
        /*0024*/ 	.byte	0x04, 0x11
        /*0026*/ 	.short	(.L_7 - .L_6)
	.align		4
.L_6:
        /*0028*/ 	.word	index@(_Z20add_fp16_pack_kernelP6__halfS0_Pfi)
        /*002c*/ 	.word	0x00000000


	//----- nvinfo : EIATTR_MIN_STACK_SIZE
	.align		4
.L_7:
        /*0030*/ 	.byte	0x04, 0x12
        /*0032*/ 	.short	(.L_9 - .L_8)
	.align		4
.L_8:
        /*0034*/ 	.word	index@(_Z20add_fp16_pack_kernelP6__halfS0_Pfi)
        /*0038*/ 	.word	0x00000000


	//----- nvinfo : EIATTR_MIN_STACK_SIZE
	.align		4
.L_9:
        /*003c*/ 	.byte	0x04, 0x12
        /*003e*/ 	.short	(.L_11 - .L_10)
	.align		4
.L_10:
        /*0040*/ 	.word	index@(_Z10add_kernelPKfS0_Pfi)
        /*0044*/ 	.word	0x00000000
.L_11:


//--------------------- .nv.compat                --------------------------
	.section	.nv.compat,"",@"SHT_CUDA_COMPAT_INFO"
	.align	4
        /*0000*/ 	.byte	0x02, 0x09, 0x00, 0x00, 0x02, 0x02, 0x01, 0x00, 0x02, 0x05, 0x05, 0x00, 0x03, 0x07, 0x01, 0x01
        /*0010*/ 	.byte	0x02, 0x03, 0x00, 0x00, 0x02, 0x06, 0x01, 0x00, 0x04, 0x0b, 0x08, 0x00, 0x09, 0x00, 0x00, 0x00
        /*0020*/ 	.byte	0x00, 0x00, 0x00, 0x00


//--------------------- .nv.info._Z20add_fp16_pack_kernelP6__halfS0_Pfi --------------------------
	.section	.nv.info._Z20add_fp16_pack_kernelP6__halfS0_Pfi,"",@"SHT_CUDA_INFO"
	.sectionflags	@""
	.align	4


	//----- nvinfo : EIATTR_CUDA_API_VERSION
	.align		4
        /*0000*/ 	.byte	0x04, 0x37
        /*0002*/ 	.short	(.L_13 - .L_12)
.L_12:
        /*0004*/ 	.word	0x00000082


	//----- nvinfo : EIATTR_KPARAM_INFO
	.align		4
.L_13:
        /*0008*/ 	.byte	0x04, 0x17
        /*000a*/ 	.short	(.L_15 - .L_14)
.L_14:
        /*000c*/ 	.word	0x00000000
        /*0010*/ 	.short	0x0003
        /*0012*/ 	.short	0x0018
        /*0014*/ 	.byte	0x00, 0xf0, 0x11, 0x00


	//----- nvinfo : EIATTR_KPARAM_INFO
	.align		4
.L_15:
        /*0018*/ 	.byte	0x04, 0x17
        /*001a*/ 	.short	(.L_17 - .L_16)
.L_16:
        /*001c*/ 	.word	0x00000000
        /*0020*/ 	.short	0x0002
        /*0022*/ 	.short	0x0010
        /*0024*/ 	.byte	0x00, 0xf5, 0x21, 0x00


	//----- nvinfo : EIATTR_KPARAM_INFO
	.align		4
.L_17:
        /*0028*/ 	.byte	0x04, 0x17
        /*002a*/ 	.short	(.L_19 - .L_18)
.L_18:
        /*002c*/ 	.word	0x00000000
        /*0030*/ 	.short	0x0001
        /*0032*/ 	.short	0x0008
        /*0034*/ 	.byte	0x00, 0xf5, 0x21, 0x00


	//----- nvinfo : EIATTR_KPARAM_INFO
	.align		4
.L_19:
        /*0038*/ 	.byte	0x04, 0x17
        /*003a*/ 	.short	(.L_21 - .L_20)
.L_20:
        /*003c*/ 	.word	0x00000000
        /*0040*/ 	.short	0x0000
        /*0042*/ 	.short	0x0000
        /*0044*/ 	.byte	0x00, 0xf5, 0x21, 0x00


	//----- nvinfo : EIATTR_SPARSE_MMA_MASK
	.align		4
.L_21:
        /*0048*/ 	.byte	0x03, 0x50
        /*004a*/ 	.short	0x0000


	//----- nvinfo : EIATTR_MAXREG_COUNT
	.align		4
        /*004c*/ 	.byte	0x03, 0x1b
        /*004e*/ 	.short	0x00ff


	//----- nvinfo : EIATTR_MERCURY_ISA_VERSION
	.align		4
        /*0050*/ 	.byte	0x03, 0x5f
        /*0052*/ 	.short	0x0101


	//----- nvinfo : EIATTR_VRC_CTA_INIT_COUNT
	.align		4
        /*0054*/ 	.byte	0x02, 0x4a
	.zero		1
	.zero		1


	//----- nvinfo : EIATTR_EXIT_INSTR_OFFSETS
	.align		4
        /*0058*/ 	.byte	0x04, 0x1c
        /*005a*/ 	.short	(.L_23 - .L_22)


	//   ....[0]....
.L_22:
        /*005c*/ 	.word	0x00000080


	//   ....[1]....
        /*0060*/ 	.word	0x00000350


	//   ....[2]....
        /*0064*/ 	.word	0x00000390


	//----- nvinfo : EIATTR_CBANK_PARAM_SIZE
	.align		4
.L_23:
        /*0068*/ 	.byte	0x03, 0x19
        /*006a*/ 	.short	0x001c


	//----- nvinfo : EIATTR_PARAM_CBANK
	.align		4
        /*006c*/ 	.byte	0x04, 0x0a
        /*006e*/ 	.short	(.L_25 - .L_24)
	.align		4
.L_24:
        /*0070*/ 	.word	index@(.nv.constant0._Z20add_fp16_pack_kernelP6__halfS0_Pfi)
        /*0074*/ 	.short	0x0380
        /*0076*/ 	.short	0x001c


	//----- nvinfo : EIATTR_SW_WAR
	.align		4
.L_25:
        /*0078*/ 	.byte	0x04, 0x36
        /*007a*/ 	.short	(.L_27 - .L_26)
.L_26:
        /*007c*/ 	.word	0x00000008
.L_27:


//--------------------- .nv.info._Z10add_kernelPKfS0_Pfi --------------------------
	.section	.nv.info._Z10add_kernelPKfS0_Pfi,"",@"SHT_CUDA_INFO"
	.sectionflags	@""
	.align	4


	//----- nvinfo : EIATTR_CUDA_API_VERSION
	.align		4
        /*0000*/ 	.byte	0x04, 0x37
        /*0002*/ 	.short	(.L_29 - .L_28)
.L_28:
        /*0004*/ 	.word	0x00000082


	//----- nvinfo : EIATTR_KPARAM_INFO
	.align		4
.L_29:
        /*0008*/ 	.byte	0x04, 0x17
        /*000a*/ 	.short	(.L_31 - .L_30)
.L_30:
        /*000c*/ 	.word	0x00000000
        /*0010*/ 	.short	0x0003
        /*0012*/ 	.short	0x0018
        /*0014*/ 	.byte	0x00, 0xf0, 0x11, 0x00


	//----- nvinfo : EIATTR_KPARAM_INFO
	.align		4
.L_31:
        /*0018*/ 	.byte	0x04, 0x17
        /*001a*/ 	.short	(.L_33 - .L_32)
.L_32:
        /*001c*/ 	.word	0x00000000
        /*0020*/ 	.short	0x0002
        /*0022*/ 	.short	0x0010
        /*0024*/ 	.byte	0x00, 0xf5, 0x21, 0x00


	//----- nvinfo : EIATTR_KPARAM_INFO
	.align		4
.L_33:
        /*0028*/ 	.byte	0x04, 0x17
        /*002a*/ 	.short	(.L_35 - .L_34)
.L_34:
        /*002c*/ 	.word	0x00000000
        /*0030*/ 	.short	0x0001
        /*0032*/ 	.short	0x0008
        /*0034*/ 	.byte	0x00, 0xf5, 0x21, 0x00


	//----- nvinfo : EIATTR_KPARAM_INFO
	.align		4
.L_35:
        /*0038*/ 	.byte	0x04, 0x17
        /*003a*/ 	.short	(.L_37 - .L_36)
.L_36:
        /*003c*/ 	.word	0x00000000
        /*0040*/ 	.short	0x0000
        /*0042*/ 	.short	0x0000
        /*0044*/ 	.byte	0x00, 0xf5, 0x21, 0x00


	//----- nvinfo : EIATTR_SPARSE_MMA_MASK
	.align		4
.L_37:
        /*0048*/ 	.byte	0x03, 0x50
        /*004a*/ 	.short	0x0000


	//----- nvinfo : EIATTR_MAXREG_COUNT
	.align		4
        /*004c*/ 	.byte	0x03, 0x1b
        /*004e*/ 	.short	0x00ff


	//----- nvinfo : EIATTR_MERCURY_ISA_VERSION
	.align		4
        /*0050*/ 	.byte	0x03, 0x5f
        /*0052*/ 	.short	0x0101


	//----- nvinfo : EIATTR_VRC_CTA_INIT_COUNT
	.align		4
        /*0054*/ 	.byte	0x02, 0x4a
	.zero		1
	.zero		1


	//----- nvinfo : EIATTR_EXIT_INSTR_OFFSETS
	.align		4
        /*0058*/ 	.byte	0x04, 0x1c
        /*005a*/ 	.short	(.L_39 - .L_38)


	//   ....[0]....
.L_38:
        /*005c*/ 	.word	0x00000070


	//   ....[1]....
        /*0060*/ 	.word	0x00000130


	//----- nvinfo : EIATTR_CBANK_PARAM_SIZE
	.align		4
.L_39:
        /*0064*/ 	.byte	0x03, 0x19
        /*0066*/ 	.short	0x001c


	//----- nvinfo : EIATTR_PARAM_CBANK
	.align		4
        /*0068*/ 	.byte	0x04, 0x0a
        /*006a*/ 	.short	(.L_41 - .L_40)
	.align		4
.L_40:
        /*006c*/ 	.word	index@(.nv.constant0._Z10add_kernelPKfS0_Pfi)
        /*0070*/ 	.short	0x0380
        /*0072*/ 	.short	0x001c


	//----- nvinfo : EIATTR_SW_WAR
	.align		4
.L_41:
        /*0074*/ 	.byte	0x04, 0x36
        /*0076*/ 	.short	(.L_43 - .L_42)
.L_42:
        /*0078*/ 	.word	0x00000008
.L_43:


//--------------------- .nv.callgraph             --------------------------
	.section	.nv.callgraph,"",@"SHT_CUDA_CALLGRAPH"
	.align	4
	.sectionentsize	8
	.align		4
        /*0000*/ 	.word	0x00000000
	.align		4
        /*0004*/ 	.word	0xffffffff
	.align		4
        /*0008*/ 	.word	0x00000000
	.align		4
        /*000c*/ 	.word	0xfffffffe
	.align		4
        /*0010*/ 	.word	0x00000000
	.align		4
        /*0014*/ 	.word	0xfffffffd
	.align		4
        /*0018*/ 	.word	0x00000000
	.align		4
        /*001c*/ 	.word	0xfffffffc


//--------------------- .text._Z20add_fp16_pack_kernelP6__halfS0_Pfi --------------------------
	.section	.text._Z20add_fp16_pack_kernelP6__halfS0_Pfi,"ax",@progbits
	.align	128
        .global         _Z20add_fp16_pack_kernelP6__halfS0_Pfi
        .type           _Z20add_fp16_pack_kernelP6__halfS0_Pfi,@function
        .size           _Z20add_fp16_pack_kernelP6__halfS0_Pfi,(.L_x_2 - _Z20add_fp16_pack_kernelP6__halfS0_Pfi)
        .other          _Z20add_fp16_pack_kernelP6__halfS0_Pfi,@"STO_CUDA_ENTRY STV_DEFAULT"
_Z20add_fp16_pack_kernelP6__halfS0_Pfi:
.text._Z20add_fp16_pack_kernelP6__halfS0_Pfi:
[----:B------:R-:W-:Y:S01]  /*0000*/  LDC R1, c[0x0][0x37c] ;  /* 0x0000df00ff017b82 */ /* 0x000fe20000000800 */
[----:B------:R-:W0:Y:S07]  /*0010*/  S2R R3, SR_TID.X ;  /* 0x0000000000037919 */ /* 0x000e2e0000002100 */
[----:B------:R-:W0:Y:S01]  /*0020*/  S2UR UR4, SR_CTAID.X ;  /* 0x00000000000479c3 */ /* 0x000e220000002500 */
[----:B------:R-:W1:Y:S07]  /*0030*/  LDCU UR6, c[0x0][0x398] ;  /* 0x00007300ff0677ac */ /* 0x000e6e0008000800 */
[----:B------:R-:W0:Y:S02]  /*0040*/  LDC R0, c[0x0][0x360] ;  /* 0x0000d800ff007b82 */ /* 0x000e240000000800 */
[----:B0-----:R-:W-:-:S05]  /*0050*/  IMAD R0, R0, UR4, R3 ;  /* 0x0000000400007c24 */ /* 0x001fca000f8e0203 */
[----:B------:R-:W-:-:S04]  /*0060*/  SHF.L.U32 R0, R0, 0x3, RZ ;  /* 0x0000000300007819 */ /* 0x000fc800000006ff */
[----:B-1----:R-:W-:-:S13]  /*0070*/  ISETP.GE.AND P0, PT, R0, UR6, PT ;  /* 0x0000000600007c0c */ /* 0x002fda000bf06270 */
[----:B------:R-:W-:Y:S05]  /*0080*/  @P0 EXIT ;  /* 0x000000000000094d */ /* 0x000fea0003800000 */
[----:B------:R-:W0:Y:S01]  /*0090*/  LDC.64 R4, c[0x0][0x380] ;  /* 0x0000e000ff047b82 */ /* 0x000e220000000a00 */
[----:B------:R-:W1:Y:S07]  /*00a0*/  LDCU.64 UR4, c[0x0][0x358] ;  /* 0x00006b00ff0477ac */ /* 0x000e6e0008000a00 */
[----:B------:R-:W2:Y:S08]  /*00b0*/  LDC.64 R8, c[0x0][0x388] ;  /* 0x0000e200ff087b82 */ /* 0x000eb00000000a00 */
[----:B------:R-:W3:Y:S01]  /*00c0*/  LDC.64 R2, c[0x0][0x390] ;  /* 0x0000e400ff027b82 */ /* 0x000ee20000000a00 */
[----:B0-----:R-:W-:-:S06]  /*00d0*/  IMAD.WIDE R4, R0, 0x2, R4 ;  /* 0x0000000200047825 */ /* 0x001fcc00078e0204 */
[----:B-1----:R-:W4:Y:S01]  /*00e0*/  LDG.E.128 R4, desc[UR4][R4.64] ;  /* 0x0000000404047981 */ /* 0x002f22000c1e1d00 */
[----:B--2---:R-:W-:-:S06]  /*00f0*/  IMAD.WIDE R8, R0, 0x2, R8 ;  /* 0x0000000200087825 */ /* 0x004fcc00078e0208 */
[----:B------:R-:W4:Y:S01]  /*0100*/  LDG.E.128 R8, desc[UR4][R8.64] ;  /* 0x0000000408087981 */ /* 0x000f22000c1e1d00 */
[C---:B------:R-:W-:Y:S02]  /*0110*/  IADD3 R12, PT, PT, R0.reuse, 0x1, RZ ;  /* 0x00000001000c7810 */ /* 0x040fe40007ffe0ff */
[----:B------:R-:W-:Y:S02]  /*0120*/  IADD3 R13, PT, PT, R0, 0x3, RZ ;  /* 0x00000003000d7810 */ /* 0x000fe40007ffe0ff */
[----:B------:R-:W-:Y:S02]  /*0130*/  ISETP.GE.AND P0, PT, R12, UR6, PT ;  /* 0x000000060c007c0c */ /* 0x000fe4000bf06270 */
[----:B------:R-:W-:Y:S02]  /*0140*/  ISETP.GE.AND P2, PT, R13, UR6, PT ;  /* 0x000000060d007c0c */ /* 0x000fe4000bf46270 */
[C---:B------:R-:W-:Y:S02]  /*0150*/  IADD3 R12, PT, PT, R0.reuse, 0x2, RZ ;  /* 0x00000002000c7810 */ /* 0x040fe40007ffe0ff */
[----:B------:R-:W-:-:S02]  /*0160*/  IADD3 R13, PT, PT, R0, 0x4, RZ ;  /* 0x00000004000d7810 */ /* 0x000fc40007ffe0ff */
[C---:B------:R-:W-:Y:S02]  /*0170*/  IADD3 R14, PT, PT, R0.reuse, 0x5, RZ ;  /* 0x00000005000e7810 */ /* 0x040fe40007ffe0ff */
[----:B------:R-:W-:Y:S02]  /*0180*/  IADD3 R15, PT, PT, R0, 0x6, RZ ;  /* 0x00000006000f7810 */ /* 0x000fe40007ffe0ff */
[----:B------:R-:W-:Y:S02]  /*0190*/  ISETP.GE.AND P1, PT, R12, UR6, PT ;  /* 0x000000060c007c0c */ /* 0x000fe4000bf26270 */
[----:B------:R-:W-:Y:S02]  /*01a0*/  ISETP.GE.AND P3, PT, R13, UR6, PT ;  /* 0x000000060d007c0c */ /* 0x000fe4000bf66270 */
[----:B------:R-:W-:Y:S02]  /*01b0*/  ISETP.GE.AND P4, PT, R14, UR6, PT ;  /* 0x000000060e007c0c */ /* 0x000fe4000bf86270 */
[----:B------:R-:W-:Y:S01]  /*01c0*/  ISETP.GE.AND P5, PT, R15, UR6, PT ;  /* 0x000000060f007c0c */ /* 0x000fe2000bfa6270 */
[C---:B---3--:R-:W-:Y:S01]  /*01d0*/  IMAD.WIDE R2, R0.reuse, 0x4, R2 ;  /* 0x0000000400027825 */ /* 0x048fe200078e0202 */
[----:B------:R-:W-:-:S04]  /*01e0*/  IADD3 R0, PT, PT, R0, 0x7, RZ ;  /* 0x0000000700007810 */ /* 0x000fc80007ffe0ff */
[----:B------:R-:W-:Y:S01]  /*01f0*/  ISETP.GE.AND P6, PT, R0, UR6, PT ;  /* 0x0000000600007c0c */ /* 0x000fe2000bfc6270 */
[C-C-:B----4-:R-:W-:Y:S02]  /*0200*/  HADD2 R12, R4.reuse.H0_H0, R8.reuse.H0_H0 ;  /* 0x20000008040c7230 */ /* 0x150fe40000000800 */
[----:B------:R-:W-:Y:S02]  /*0210*/  @!P0 HADD2 R4, R4.H1_H1, R8.H1_H1 ;  /* 0x3000000804048230 */ /* 0x000fe40000000c00 */
[----:B------:R-:W-:Y:S02]  /*0220*/  @!P1 HADD2 R0, R5.H0_H0, R9.H0_H0 ;  /* 0x2000000905009230 */ /* 0x000fe40000000800 */
[----:B------:R-:W-:Y:S02]  /*0230*/  HADD2.F32 R13, -RZ, R12.H0_H0 ;  /* 0x2000000cff0d7230 */ /* 0x000fe40000004100 */
[----:B------:R-:W-:Y:S02]  /*0240*/  @!P0 HADD2.F32 R15, -RZ, R4.H0_H0 ;  /* 0x20000004ff0f8230 */ /* 0x000fe40000004100 */
[----:B------:R-:W-:-:S02]  /*0250*/  @!P3 HADD2 R4, R6.H0_H0, R10.H0_H0 ;  /* 0x2000000a0604b230 */ /* 0x000fc40000000800 */
[----:B------:R-:W-:Y:S02]  /*0260*/  @!P2 HADD2 R9, R5.H1_H1, R9.H1_H1 ;  /* 0x300000090509a230 */ /* 0x000fe40000000c00 */
[----:B------:R-:W-:Y:S02]  /*0270*/  @!P4 HADD2 R6, R6.H1_H1, R10.H1_H1 ;  /* 0x3000000a0606c230 */ /* 0x000fe40000000c00 */
[----:B------:R-:W-:Y:S01]  /*0280*/  @!P5 HADD2 R8, R7.H0_H0, R11.H0_H0 ;  /* 0x2000000b0708d230 */ /* 0x000fe20000000800 */
[----:B------:R0:W-:Y:S01]  /*0290*/  STG.E desc[UR4][R2.64], R13 ;  /* 0x0000000d02007986 */ /* 0x0001e2000c101904 */
[----:B------:R-:W-:Y:S02]  /*02a0*/  @!P1 HADD2.F32 R5, -RZ, R0.H0_H0 ;  /* 0x20000000ff059230 */ /* 0x000fe40000004100 */
[----:B------:R-:W-:Y:S02]  /*02b0*/  @!P2 HADD2.F32 R9, -RZ, R9.H0_H0 ;  /* 0x20000009ff09a230 */ /* 0x000fe40000004100 */
[----:B------:R-:W-:-:S02]  /*02c0*/  @!P3 HADD2.F32 R17, -RZ, R4.H0_H0 ;  /* 0x20000004ff11b230 */ /* 0x000fc40000004100 */
[----:B------:R-:W-:Y:S02]  /*02d0*/  @!P4 HADD2.F32 R19, -RZ, R6.H0_H0 ;  /* 0x20000006ff13c230 */ /* 0x000fe40000004100 */
[----:B0-----:R-:W-:Y:S01]  /*02e0*/  @!P5 HADD2.F32 R13, -RZ, R8.H0_H0 ;  /* 0x20000008ff0dd230 */ /* 0x001fe20000004100 */
[----:B------:R0:W-:Y:S04]  /*02f0*/  @!P0 STG.E desc[UR4][R2.64+0x4], R15 ;  /* 0x0000040f02008986 */ /* 0x0001e8000c101904 */
[----:B------:R0:W-:Y:S04]  /*0300*/  @!P1 STG.E desc[UR4][R2.64+0x8], R5 ;  /* 0x0000080502009986 */ /* 0x0001e8000c101904 */
[----:B------:R0:W-:Y:S04]  /*0310*/  @!P2 STG.E desc[UR4][R2.64+0xc], R9 ;  /* 0x00000c090200a986 */ /* 0x0001e8000c101904 */
[----:B------:R0:W-:Y:S04]  /*0320*/  @!P3 STG.E desc[UR4][R2.64+0x10], R17 ;  /* 0x000010110200b986 */ /* 0x0001e8000c101904 */
[----:B------:R0:W-:Y:S04]  /*0330*/  @!P4 STG.E desc[UR4][R2.64+0x14], R19 ;  /* 0x000014130200c986 */ /* 0x0001e8000c101904 */
[----:B------:R0:W-:Y:S01]  /*0340*/  @!P5 STG.E desc[UR4][R2.64+0x18], R13 ;  /* 0x0000180d0200d986 */ /* 0x0001e2000c101904 */
[----:B------:R-:W-:Y:S05]  /*0350*/  @P6 EXIT ;  /* 0x000000000000694d */ /* 0x000fea0003800000 */
[----:B------:R-:W-:-:S05]  /*0360*/  HADD2 R7, R7.H1_H1, R11.H1_H1 ;  /* 0x3000000b07077230 */ /* 0x000fca0000000c00 */
[----:B------:R-:W-:-:S05]  /*0370*/  HADD2.F32 R7, -RZ, R7.H0_H0 ;  /* 0x20000007ff077230 */ /* 0x000fca0000004100 */
[----:B------:R-:W-:Y:S01]  /*0380*/  STG.E desc[UR4][R2.64+0x1c], R7 ;  /* 0x00001c0702007986 */ /* 0x000fe2000c101904 */
[----:B------:R-:W-:Y:S05]  /*0390*/  EXIT ;  /* 0x000000000000794d */ /* 0x000fea0003800000 */
.L_x_0:
[----:B------:R-:W-:-:S00]  /*03a0*/  BRA `(.L_x_0) ;  /* 0xfffffffc00fc7947 */ /* 0x000fc0000383ffff */
[----:B------:R-:W-:-:S00]  /*03b0*/  NOP ;  /* 0x0000000000007918 */ /* 0x000fc00000000000 */
        /* <DEDUP_REMOVED lines=12> */
.L_x_2:


//--------------------- .text._Z10add_kernelPKfS0_Pfi --------------------------
	.section	.text._Z10add_kernelPKfS0_Pfi,"ax",@progbits
	.align	128
        .global         _Z10add_kernelPKfS0_Pfi
        .type           _Z10add_kernelPKfS0_Pfi,@function
        .size           _Z10add_kernelPKfS0_Pfi,(.L_x_3 - _Z10add_kernelPKfS0_Pfi)
        .other          _Z10add_kernelPKfS0_Pfi,@"STO_CUDA_ENTRY STV_DEFAULT"
_Z10add_kernelPKfS0_Pfi:
.text._Z10add_kernelPKfS0_Pfi:
[----:B------:R-:W-:Y:S01]  /*0000*/  LDC R1, c[0x0][0x37c] ;  /* 0x0000df00ff017b82 */ /* 0x000fe20000000800 */
[----:B------:R-:W0:Y:S07]  /*0010*/  S2R R0, SR_TID.X ;  /* 0x0000000000007919 */ /* 0x000e2e0000002100 */
[----:B------:R-:W0:Y:S01]  /*0020*/  S2UR UR4, SR_CTAID.X ;  /* 0x00000000000479c3 */ /* 0x000e220000002500 */
[----:B------:R-:W1:Y:S07]  /*0030*/  LDCU UR5, c[0x0][0x398] ;  /* 0x00007300ff0577ac */ /* 0x000e6e0008000800 */
[----:B------:R-:W0:Y:S02]  /*0040*/  LDC R9, c[0x0][0x360] ;  /* 0x0000d800ff097b82 */ /* 0x000e240000000800 */
[----:B0-----:R-:W-:-:S05]  /*0050*/  IMAD R9, R9, UR4, R0 ;  /* 0x0000000409097c24 */ /* 0x001fca000f8e0200 */
[----:B-1----:R-:W-:-:S13]  /*0060*/  ISETP.GE.AND P0, PT, R9, UR5, PT ;  /* 0x0000000509007c0c */ /* 0x002fda000bf06270 */
[----:B------:R-:W-:Y:S05]  /*0070*/  @P0 EXIT ;  /* 0x000000000000094d */ /* 0x000fea0003800000 */
[----:B------:R-:W0:Y:S01]  /*0080*/  LDC.64 R2, c[0x0][0x380] ;  /* 0x0000e000ff027b82 */ /* 0x000e220000000a00 */
[----:B------:R-:W1:Y:S07]  /*0090*/  LDCU.64 UR4, c[0x0][0x358] ;  /* 0x00006b00ff0477ac */ /* 0x000e6e0008000a00 */
[----:B------:R-:W2:Y:S08]  /*00a0*/  LDC.64 R4, c[0x0][0x388] ;  /* 0x0000e200ff047b82 */ /* 0x000eb00000000a00 */
[----:B------:R-:W3:Y:S01]  /*00b0*/  LDC.64 R6, c[0x0][0x390] ;  /* 0x0000e400ff067b82 */ /* 0x000ee20000000a00 */
[----:B0-----:R-:W-:-:S06]  /*00c0*/  IMAD.WIDE R2, R9, 0x4, R2 ;  /* 0x0000000409027825 */ /* 0x001fcc00078e0202 */
[----:B-1----:R-:W4:Y:S01]  /*00d0*/  LDG.E R2, desc[UR4][R2.64] ;  /* 0x0000000402027981 */ /* 0x002f22000c1e1900 */
[----:B--2---:R-:W-:-:S06]  /*00e0*/  IMAD.WIDE R4, R9, 0x4, R4 ;  /* 0x0000000409047825 */ /* 0x004fcc00078e0204 */
[----:B------:R-:W4:Y:S01]  /*00f0*/  LDG.E R5, desc[UR4][R4.64] ;  /* 0x0000000404057981 */ /* 0x000f22000c1e1900 */
[----:B---3--:R-:W-:-:S04]  /*0100*/  IMAD.WIDE R6, R9, 0x4, R6 ;  /* 0x0000000409067825 */ /* 0x008fc800078e0206 */
[----:B----4-:R-:W-:-:S05]  /*0110*/  FADD R9, R2, R5 ;  /* 0x0000000502097221 */ /* 0x010fca0000000000 */
[----:B------:R-:W-:Y:S01]  /*0120*/  STG.E desc[UR4][R6.64], R9 ;  /* 0x0000000906007986 */ /* 0x000fe2000c101904 */
[----:B------:R-:W-:Y:S05]  /*0130*/  EXIT ;  /* 0x000000000000794d */ /* 0x000fea0003800000 */
.L_x_1:
        /* <DEDUP_REMOVED lines=12> */
.L_x_3:


//--------------------- .nv.shared.reserved.0     --------------------------
	.section	.nv.shared.reserved.0,"aw",@nobits
	.weak		__nv_reservedSMEM_offset_0_alias
	.size		__nv_reservedSMEM_offset_0_alias, 0, 64
	.other		__nv_reservedSMEM_offset_0_alias,@"STO_CUDA_RESERVED_SHARED STV_DEFAULT"
__nv_reservedSMEM_offset_0_alias:
	.zero		0
	.zero		64


//--------------------- .nv.constant0._Z20add_fp16_pack_kernelP6__halfS0_Pfi --------------------------
	.section	.nv.constant0._Z20add_fp16_pack_kernelP6__halfS0_Pfi,"a",@progbits
	.sectionflags	@""
	.align	4
.nv.constant0._Z20add_fp16_pack_kernelP6__halfS0_Pfi:
	.zero		924


//--------------------- .nv.constant0._Z10add_kernelPKfS0_Pfi --------------------------
	.section	.nv.constant0._Z10add_kernelPKfS0_Pfi,"a",@progbits
	.sectionflags	@""
	.align	4
.nv.constant0._Z10add_kernelPKfS0_Pfi:
	.zero		924


//--------------------- SYMBOLS --------------------------

	.type		.nv.reservedSmem.offset0,@object
	.size		.nv.reservedSmem.offset0,0x4
